//
// Generated by NVIDIA NVVM Compiler
//
// Compiler Build ID: CL-36424714
// Cuda compilation tools, release 13.0, V13.0.88
// Based on NVVM 20.0.0
//

.version 9.0
.target sm_100
.address_size 64

	// .globl	_Z10vector_addPKfS0_Pfi

.visible .entry _Z10vector_addPKfS0_Pfi(
	.param .u64 .ptr .align 1 _Z10vector_addPKfS0_Pfi_param_0,
	.param .u64 .ptr .align 1 _Z10vector_addPKfS0_Pfi_param_1,
	.param .u64 .ptr .align 1 _Z10vector_addPKfS0_Pfi_param_2,
	.param .u32 _Z10vector_addPKfS0_Pfi_param_3
)
{
	.reg .pred 	%p<2>;
	.reg .b32 	%r<6>;
	.reg .b32 	%f<5>;
	.reg .b64 	%rd<11>;

	ld.param.u64 	%rd1, [_Z10vector_addPKfS0_Pfi_param_0];
	ld.param.u64 	%rd2, [_Z10vector_addPKfS0_Pfi_param_1];
	ld.param.u64 	%rd3, [_Z10vector_addPKfS0_Pfi_param_2];
	ld.param.u32 	%r2, [_Z10vector_addPKfS0_Pfi_param_3];
	mov.u32 	%r3, %tid.x;
	mov.u32 	%r4, %ctaid.x;
	mov.u32 	%r5, %ntid.x;
	mad.lo.s32 	%r1, %r4, %r5, %r3;
	setp.ge.s32 	%p1, %r1, %r2;
	@%p1 bra 	$L__BB0_2;
	cvta.to.global.u64 	%rd4, %rd1;
	cvta.to.global.u64 	%rd5, %rd2;
	cvta.to.global.u64 	%rd6, %rd3;
	mul.wide.s32 	%rd7, %r1, 4;
	add.s64 	%rd8, %rd4, %rd7;
	ld.global.f32 	%f1, [%rd8];
	add.s64 	%rd9, %rd5, %rd7;
	ld.global.f32 	%f2, [%rd9];
	add.f32 	%f3, %f1, %f2;
	add.f32 	%f4, %f3, 0f00000000;
	add.s64 	%rd10, %rd6, %rd7;
	st.global.f32 	[%rd10], %f4;
$L__BB0_2:
	ret;

}


// ===== COMPILED SASS (sm_100) =====

	.target	sm_100

	.elftype	@"ET_EXEC"


//--------------------- .note.nv.tkinfo           --------------------------
	.section	.note.nv.tkinfo,"",@"SHT_NOTE"
	.sectionflags	@"SHF_NOTE_NV_TKINFO"
	.tkinfo
        /*0018*/ 	.word	0x00000002
        /*0030*/ 	.string	""
        /*0030*/ 	.string	"ptxas"
        /*0030*/ 	.string	"Cuda compilation tools, release 13.0, V13.0.88"
        /*0030*/ 	.string	"Build cuda_13.0.r13.0/compiler.36424714_0"
        /*0030*/ 	.string	"-arch sm_100 -m 64 "



//--------------------- .note.nv.cuinfo           --------------------------
	.section	.note.nv.cuinfo,"",@"SHT_NOTE"
	.sectionflags	@"SHF_NOTE_NV_CUINFO"
        /*0018*/ 	.short	0x0002
        /*001a*/ 	.short	0x0064
        /*001c*/ 	.short	0x0082
	.zero		2


//--------------------- .nv.info                  --------------------------
	.section	.nv.info,"",@"SHT_CUDA_INFO"
	.align	4


	//----- nvinfo : EIATTR_REGCOUNT
	.align		4
        /*0000*/ 	.byte	0x04, 0x2f
        /*0002*/ 	.short	(.L_1 - .L_0)
	.align		4
.L_0:
        /*0004*/ 	.word	index@(_Z10vector_addPKfS0_Pfi)
        /*0008*/ 	.word	0x0000000c


	//----- nvinfo : EIATTR_FRAME_SIZE
	.align		4
.L_1:
        /*000c*/ 	.byte	0x04, 0x11
        /*000e*/ 	.short	(.L_3 - .L_2)
	.align		4
.L_2:
        /*0010*/ 	.word	index@(_Z10vector_addPKfS0_Pfi)
        /*0014*/ 	.word	0x00000000


	//----- nvinfo : EIATTR_MIN_STACK_SIZE
	.align		4
.L_3:
        /*0018*/ 	.byte	0x04, 0x12
        /*001a*/ 	.short	(.L_5 - .L_4)
	.align		4
.L_4:
        /*001c*/ 	.word	index@(_Z10vector_addPKfS0_Pfi)
        /*0020*/ 	.word	0x00000000
.L_5:


//--------------------- .nv.compat                --------------------------
	.section	.nv.compat,"",@"SHT_CUDA_COMPAT_INFO"
	.align	4
        /*0000*/ 	.byte	0x02, 0x09, 0x00, 0x00, 0x02, 0x02, 0x01, 0x00, 0x02, 0x05, 0x05, 0x00, 0x03, 0x07, 0x01, 0x01
        /*0010*/ 	.byte	0x02, 0x03, 0x00, 0x00, 0x02, 0x06, 0x01, 0x00, 0x04, 0x0b, 0x08, 0x00, 0x09, 0x00, 0x00, 0x00
        /*0020*/ 	.byte	0x00, 0x00, 0x00, 0x00


//--------------------- .nv.info._Z10vector_addPKfS0_Pfi --------------------------
	.section	.nv.info._Z10vector_addPKfS0_Pfi,"",@"SHT_CUDA_INFO"
	.sectionflags	@""
	.align	4


	//----- nvinfo : EIATTR_CUDA_API_VERSION
	.align		4
        /*0000*/ 	.byte	0x04, 0x37
        /*0002*/ 	.short	(.L_7 - .L_6)
.L_6:
        /*0004*/ 	.word	0x00000082


	//----- nvinfo : EIATTR_KPARAM_INFO
	.align		4
.L_7:
        /*0008*/ 	.byte	0x04, 0x17
        /*000a*/ 	.short	(.L_9 - .L_8)
.L_8:
        /*000c*/ 	.word	0x00000000
        /*0010*/ 	.short	0x0003
        /*0012*/ 	.short	0x0018
        /*0014*/ 	.byte	0x00, 0xf0, 0x11, 0x00


	//----- nvinfo : EIATTR_KPARAM_INFO
	.align		4
.L_9:
        /*0018*/ 	.byte	0x04, 0x17
        /*001a*/ 	.short	(.L_11 - .L_10)
.L_10:
        /*001c*/ 	.word	0x00000000
        /*0020*/ 	.short	0x0002
        /*0022*/ 	.short	0x0010
        /*0024*/ 	.byte	0x00, 0xf5, 0x21, 0x00


	//----- nvinfo : EIATTR_KPARAM_INFO
	.align		4
.L_11:
        /*0028*/ 	.byte	0x04, 0x17
        /*002a*/ 	.short	(.L_13 - .L_12)
.L_12:
        /*002c*/ 	.word	0x00000000
        /*0030*/ 	.short	0x0001
        /*0032*/ 	.short	0x0008
        /*0034*/ 	.byte	0x00, 0xf5, 0x21, 0x00


	//----- nvinfo : EIATTR_KPARAM_INFO
	.align		4
.L_13:
        /*0038*/ 	.byte	0x04, 0x17
        /*003a*/ 	.short	(.L_15 - .L_14)
.L_14:
        /*003c*/ 	.word	0x00000000
        /*0040*/ 	.short	0x0000
        /*0042*/ 	.short	0x0000
        /*0044*/ 	.byte	0x00, 0xf5, 0x21, 0x00


	//----- nvinfo : EIATTR_SPARSE_MMA_MASK
	.align		4
.L_15:
        /*0048*/ 	.byte	0x03, 0x50
        /*004a*/ 	.short	0x0000


	//----- nvinfo : EIATTR_MAXREG_COUNT
	.align		4
        /*004c*/ 	.byte	0x03, 0x1b
        /*004e*/ 	.short	0x00ff


	//----- nvinfo : EIATTR_MERCURY_ISA_VERSION
	.align		4
        /*0050*/ 	.byte	0x03, 0x5f
        /*0052*/ 	.short	0x0101


	//----- nvinfo : EIATTR_VRC_CTA_INIT_COUNT
	.align		4
        /*0054*/ 	.byte	0x02, 0x4a
	.zero		1
	.zero		1


	//----- nvinfo : EIATTR_EXIT_INSTR_OFFSETS
	.align		4
        /*0058*/ 	.byte	0x04, 0x1c
        /*005a*/ 	.short	(.L_17 - .L_16)


	//   ....[0]....
.L_16:
        /*005c*/ 	.word	0x00000070


	//   ....[1]....
        /*0060*/ 	.word	0x00000140


	//----- nvinfo : EIATTR_CBANK_PARAM_SIZE
	.align		4
.L_17:
        /*0064*/ 	.byte	0x03, 0x19
        /*0066*/ 	.short	0x001c


	//----- nvinfo : EIATTR_PARAM_CBANK
	.align		4
        /*0068*/ 	.byte	0x04, 0x0a
        /*006a*/ 	.short	(.L_19 - .L_18)
	.align		4
.L_18:
        /*006c*/ 	.word	index@(.nv.constant0._Z10vector_addPKfS0_Pfi)
        /*0070*/ 	.short	0x0380
        /*0072*/ 	.short	0x001c


	//----- nvinfo : EIATTR_SW_WAR
	.align		4
.L_19:
        /*0074*/ 	.byte	0x04, 0x36
        /*0076*/ 	.short	(.L_21 - .L_20)
.L_20:
        /*0078*/ 	.word	0x00000008
.L_21:


//--------------------- .nv.callgraph             --------------------------
	.section	.nv.callgraph,"",@"SHT_CUDA_CALLGRAPH"
	.align	4
	.sectionentsize	8
	.align		4
        /*0000*/ 	.word	0x00000000
	.align		4
        /*0004*/ 	.word	0xffffffff
	.align		4
        /*0008*/ 	.word	0x00000000
	.align		4
        /*000c*/ 	.word	0xfffffffe
	.align		4
        /*0010*/ 	.word	0x00000000
	.align		4
        /*0014*/ 	.word	0xfffffffd
	.align		4
        /*0018*/ 	.word	0x00000000
	.align		4
        /*001c*/ 	.word	0xfffffffc


//--------------------- .text._Z10vector_addPKfS0_Pfi --------------------------
	.section	.text._Z10vector_addPKfS0_Pfi,"ax",@progbits
	.align	128
        .global         _Z10vector_addPKfS0_Pfi
        .type           _Z10vector_addPKfS0_Pfi,@function
        .size           _Z10vector_addPKfS0_Pfi,(.L_x_1 - _Z10vector_addPKfS0_Pfi)
        .other          _Z10vector_addPKfS0_Pfi,@"STO_CUDA_ENTRY STV_DEFAULT"
_Z10vector_addPKfS0_Pfi:
.text._Z10vector_addPKfS0_Pfi:
[----:B------:R-:W-:Y:S01]  /*0000*/  LDC R1, c[0x0][0x37c] ;  /* 0x0000df00ff017b82 */ /* 0x000fe20000000800 */
[----:B------:R-:W0:Y:S07]  /*0010*/  S2R R9, SR_TID.X ;  /* 0x0000000000097919 */ /* 0x000e2e0000002100 */
[----:B------:R-:W0:Y:S01]  /*0020*/  S2UR UR4, SR_CTAID.X ;  /* 0x00000000000479c3 */ /* 0x000e220000002500 */
[----:B------:R-:W1:Y:S07]  /*0030*/  LDCU UR5, c[0x0][0x398] ;  /* 0x00007300ff0577ac */ /* 0x000e6e0008000800 */
[----:B------:R-:W0:Y:S02]  /*0040*/  LDC R0, c[0x0][0x360] ;  /* 0x0000d800ff007b82 */ /* 0x000e240000000800 */
[----:B0-----:R-:W-:-:S05]  /*0050*/  IMAD R9, R0, UR4, R9 ;  /* 0x0000000400097c24 */ /* 0x001fca000f8e0209 */
[----:B-1----:R-:W-:-:S13]  /*0060*/  ISETP.GE.AND P0, PT, R9, UR5, PT ;  /* 0x0000000509007c0c */ /* 0x002fda000bf06270 */
[----:B------:R-:W-:Y:S05]  /*0070*/  @P0 EXIT ;  /* 0x000000000000094d */ /* 0x000fea0003800000 */
[----:B------:R-:W0:Y:S01]  /*0080*/  LDC.64 R2, c[0x0][0x380] ;  /* 0x0000e000ff027b82 */ /* 0x000e220000000a00 */
[----:B------:R-:W1:Y:S07]  /*0090*/  LDCU.64 UR4, c[0x0][0x358] ;  /* 0x00006b00ff0477ac */ /* 0x000e6e0008000a00 */
[----:B------:R-:W2:Y:S08]  /*00a0*/  LDC.64 R4, c[0x0][0x388] ;  /* 0x0000e200ff047b82 */ /* 0x000eb00000000a00 */
[----:B------:R-:W3:Y:S01]  /*00b0*/  LDC.64 R6, c[0x0][0x390] ;  /* 0x0000e400ff067b82 */ /* 0x000ee20000000a00 */
[----:B0-----:R-:W-:-:S06]  /*00c0*/  IMAD.WIDE R2, R9, 0x4, R2 ;  /* 0x0000000409027825 */ /* 0x001fcc00078e0202 */
[----:B-1----:R-:W4:Y:S01]  /*00d0*/  LDG.E R2, desc[UR4][R2.64] ;  /* 0x0000000402027981 */ /* 0x002f22000c1e1900 */
[----:B--2---:R-:W-:-:S06]  /*00e0*/  IMAD.WIDE R4, R9, 0x4, R4 ;  /* 0x0000000409047825 */ /* 0x004fcc00078e0204 */
[----:B------:R-:W4:Y:S01]  /*00f0*/  LDG.E R5, desc[UR4][R4.64] ;  /* 0x0000000404057981 */ /* 0x000f22000c1e1900 */
[----:B---3--:R-:W-:-:S04]  /*0100*/  IMAD.WIDE R6, R9, 0x4, R6 ;  /* 0x0000000409067825 */ /* 0x008fc800078e0206 */
[----:B----4-:R-:W-:-:S04]  /*0110*/  FADD R0, R2, R5 ;  /* 0x0000000502007221 */ /* 0x010fc80000000000 */
[----:B------:R-:W-:-:S05]  /*0120*/  FADD R9, RZ, R0 ;  /* 0x00000000ff097221 */ /* 0x000fca0000000000 */
[----:B------:R-:W-:Y:S01]  /*0130*/  STG.E desc[UR4][R6.64], R9 ;  /* 0x0000000906007986 */ /* 0x000fe2000c101904 */
[----:B------:R-:W-:Y:S05]  /*0140*/  EXIT ;  /* 0x000000000000794d */ /* 0x000fea0003800000 */
.L_x_0:
[----:B------:R-:W-:-:S00]  /*0150*/  BRA `(.L_x_0) ;  /* 0xfffffffc00fc7947 */ /* 0x000fc0000383ffff */
[----:B------:R-:W-:-:S00]  /*0160*/  NOP ;  /* 0x0000000000007918 */ /* 0x000fc00000000000 */
        /* <DEDUP_REMOVED lines=9> */
.L_x_1:


//--------------------- .nv.shared.reserved.0     --------------------------
	.section	.nv.shared.reserved.0,"aw",@nobits
	.weak		__nv_reservedSMEM_offset_0_alias
	.size		__nv_reservedSMEM_offset_0_alias, 0, 64
	.other		__nv_reservedSMEM_offset_0_alias,@"STO_CUDA_RESERVED_SHARED STV_DEFAULT"
__nv_reservedSMEM_offset_0_alias:
	.zero		0
	.zero		64


//--------------------- .nv.constant0._Z10vector_addPKfS0_Pfi --------------------------
	.section	.nv.constant0._Z10vector_addPKfS0_Pfi,"a",@progbits
	.sectionflags	@""
	.align	4
.nv.constant0._Z10vector_addPKfS0_Pfi:
	.zero		924


//--------------------- SYMBOLS --------------------------

	.type		.nv.reservedSmem.offset0,@object
	.size		.nv.reservedSmem.offset0,0x4
